//
// Generated by NVIDIA NVVM Compiler
//
// Compiler Build ID: CL-36424714
// Cuda compilation tools, release 13.0, V13.0.88
// Based on NVVM 20.0.0
//

.version 9.0
.target sm_100
.address_size 64

	// .globl	_Z12vectorAddGPUPKfS0_Pfi

.visible .entry _Z12vectorAddGPUPKfS0_Pfi(
	.param .u64 .ptr .align 1 _Z12vectorAddGPUPKfS0_Pfi_param_0,
	.param .u64 .ptr .align 1 _Z12vectorAddGPUPKfS0_Pfi_param_1,
	.param .u64 .ptr .align 1 _Z12vectorAddGPUPKfS0_Pfi_param_2,
	.param .u32 _Z12vectorAddGPUPKfS0_Pfi_param_3
)
{
	.reg .pred 	%p<2>;
	.reg .b32 	%r<6>;
	.reg .b32 	%f<4>;
	.reg .b64 	%rd<11>;

	ld.param.u64 	%rd1, [_Z12vectorAddGPUPKfS0_Pfi_param_0];
	ld.param.u64 	%rd2, [_Z12vectorAddGPUPKfS0_Pfi_param_1];
	ld.param.u64 	%rd3, [_Z12vectorAddGPUPKfS0_Pfi_param_2];
	ld.param.u32 	%r2, [_Z12vectorAddGPUPKfS0_Pfi_param_3];
	mov.u32 	%r3, %ctaid.x;
	mov.u32 	%r4, %ntid.x;
	mov.u32 	%r5, %tid.x;
	mad.lo.s32 	%r1, %r3, %r4, %r5;
	setp.ge.s32 	%p1, %r1, %r2;
	@%p1 bra 	$L__BB0_2;
	cvta.to.global.u64 	%rd4, %rd1;
	cvta.to.global.u64 	%rd5, %rd2;
	cvta.to.global.u64 	%rd6, %rd3;
	mul.wide.s32 	%rd7, %r1, 4;
	add.s64 	%rd8, %rd4, %rd7;
	ld.global.nc.f32 	%f1, [%rd8];
	add.s64 	%rd9, %rd5, %rd7;
	ld.global.nc.f32 	%f2, [%rd9];
	add.f32 	%f3, %f1, %f2;
	add.s64 	%rd10, %rd6, %rd7;
	st.global.f32 	[%rd10], %f3;
$L__BB0_2:
	ret;

}


// ===== COMPILED SASS (sm_100) =====

	.target	sm_100

	.elftype	@"ET_EXEC"


//--------------------- .note.nv.tkinfo           --------------------------
	.section	.note.nv.tkinfo,"",@"SHT_NOTE"
	.sectionflags	@"SHF_NOTE_NV_TKINFO"
	.tkinfo
        /*0018*/ 	.word	0x00000002
        /*0030*/ 	.string	""
        /*0030*/ 	.string	"ptxas"
        /*0030*/ 	.string	"Cuda compilation tools, release 13.0, V13.0.88"
        /*0030*/ 	.string	"Build cuda_13.0.r13.0/compiler.36424714_0"
        /*0030*/ 	.string	"-arch sm_100 -m 64 "



//--------------------- .note.nv.cuinfo           --------------------------
	.section	.note.nv.cuinfo,"",@"SHT_NOTE"
	.sectionflags	@"SHF_NOTE_NV_CUINFO"
        /*0018*/ 	.short	0x0002
        /*001a*/ 	.short	0x0064
        /*001c*/ 	.short	0x0082
	.zero		2


//--------------------- .nv.info                  --------------------------
	.section	.nv.info,"",@"SHT_CUDA_INFO"
	.align	4


	//----- nvinfo : EIATTR_REGCOUNT
	.align		4
        /*0000*/ 	.byte	0x04, 0x2f
        /*0002*/ 	.short	(.L_1 - .L_0)
	.align		4
.L_0:
        /*0004*/ 	.word	index@(_Z12vectorAddGPUPKfS0_Pfi)
        /*0008*/ 	.word	0x0000000c


	//----- nvinfo : EIATTR_FRAME_SIZE
	.align		4
.L_1:
        /*000c*/ 	.byte	0x04, 0x11
        /*000e*/ 	.short	(.L_3 - .L_2)
	.align		4
.L_2:
        /*0010*/ 	.word	index@(_Z12vectorAddGPUPKfS0_Pfi)
        /*0014*/ 	.word	0x00000000


	//----- nvinfo : EIATTR_MIN_STACK_SIZE
	.align		4
.L_3:
        /*0018*/ 	.byte	0x04, 0x12
        /*001a*/ 	.short	(.L_5 - .L_4)
	.align		4
.L_4:
        /*001c*/ 	.word	index@(_Z12vectorAddGPUPKfS0_Pfi)
        /*0020*/ 	.word	0x00000000
.L_5:


//--------------------- .nv.compat                --------------------------
	.section	.nv.compat,"",@"SHT_CUDA_COMPAT_INFO"
	.align	4
        /*0000*/ 	.byte	0x02, 0x09, 0x00, 0x00, 0x02, 0x02, 0x01, 0x00, 0x02, 0x05, 0x05, 0x00, 0x03, 0x07, 0x01, 0x01
        /*0010*/ 	.byte	0x02, 0x03, 0x00, 0x00, 0x02, 0x06, 0x01, 0x00, 0x04, 0x0b, 0x08, 0x00, 0x09, 0x00, 0x00, 0x00
        /*0020*/ 	.byte	0x00, 0x00, 0x00, 0x00


//--------------------- .nv.info._Z12vectorAddGPUPKfS0_Pfi --------------------------
	.section	.nv.info._Z12vectorAddGPUPKfS0_Pfi,"",@"SHT_CUDA_INFO"
	.sectionflags	@""
	.align	4


	//----- nvinfo : EIATTR_CUDA_API_VERSION
	.align		4
        /*0000*/ 	.byte	0x04, 0x37
        /*0002*/ 	.short	(.L_7 - .L_6)
.L_6:
        /*0004*/ 	.word	0x00000082


	//----- nvinfo : EIATTR_KPARAM_INFO
	.align		4
.L_7:
        /*0008*/ 	.byte	0x04, 0x17
        /*000a*/ 	.short	(.L_9 - .L_8)
.L_8:
        /*000c*/ 	.word	0x00000000
        /*0010*/ 	.short	0x0003
        /*0012*/ 	.short	0x0018
        /*0014*/ 	.byte	0x00, 0xf0, 0x11, 0x00


	//----- nvinfo : EIATTR_KPARAM_INFO
	.align		4
.L_9:
        /*0018*/ 	.byte	0x04, 0x17
        /*001a*/ 	.short	(.L_11 - .L_10)
.L_10:
        /*001c*/ 	.word	0x00000000
        /*0020*/ 	.short	0x0002
        /*0022*/ 	.short	0x0010
        /*0024*/ 	.byte	0x00, 0xf5, 0x21, 0x00


	//----- nvinfo : EIATTR_KPARAM_INFO
	.align		4
.L_11:
        /*0028*/ 	.byte	0x04, 0x17
        /*002a*/ 	.short	(.L_13 - .L_12)
.L_12:
        /*002c*/ 	.word	0x00000000
        /*0030*/ 	.short	0x0001
        /*0032*/ 	.short	0x0008
        /*0034*/ 	.byte	0x00, 0xf5, 0x21, 0x00


	//----- nvinfo : EIATTR_KPARAM_INFO
	.align		4
.L_13:
        /*0038*/ 	.byte	0x04, 0x17
        /*003a*/ 	.short	(.L_15 - .L_14)
.L_14:
        /*003c*/ 	.word	0x00000000
        /*0040*/ 	.short	0x0000
        /*0042*/ 	.short	0x0000
        /*0044*/ 	.byte	0x00, 0xf5, 0x21, 0x00


	//----- nvinfo : EIATTR_SPARSE_MMA_MASK
	.align		4
.L_15:
        /*0048*/ 	.byte	0x03, 0x50
        /*004a*/ 	.short	0x0000


	//----- nvinfo : EIATTR_MAXREG_COUNT
	.align		4
        /*004c*/ 	.byte	0x03, 0x1b
        /*004e*/ 	.short	0x00ff


	//----- nvinfo : EIATTR_MERCURY_ISA_VERSION
	.align		4
        /*0050*/ 	.byte	0x03, 0x5f
        /*0052*/ 	.short	0x0101


	//----- nvinfo : EIATTR_VRC_CTA_INIT_COUNT
	.align		4
        /*0054*/ 	.byte	0x02, 0x4a
	.zero		1
	.zero		1


	//----- nvinfo : EIATTR_EXIT_INSTR_OFFSETS
	.align		4
        /*0058*/ 	.byte	0x04, 0x1c
        /*005a*/ 	.short	(.L_17 - .L_16)


	//   ....[0]....
.L_16:
        /*005c*/ 	.word	0x00000070


	//   ....[1]....
        /*0060*/ 	.word	0x00000130


	//----- nvinfo : EIATTR_CBANK_PARAM_SIZE
	.align		4
.L_17:
        /*0064*/ 	.byte	0x03, 0x19
        /*0066*/ 	.short	0x001c


	//----- nvinfo : EIATTR_PARAM_CBANK
	.align		4
        /*0068*/ 	.byte	0x04, 0x0a
        /*006a*/ 	.short	(.L_19 - .L_18)
	.align		4
.L_18:
        /*006c*/ 	.word	index@(.nv.constant0._Z12vectorAddGPUPKfS0_Pfi)
        /*0070*/ 	.short	0x0380
        /*0072*/ 	.short	0x001c


	//----- nvinfo : EIATTR_SW_WAR
	.align		4
.L_19:
        /*0074*/ 	.byte	0x04, 0x36
        /*0076*/ 	.short	(.L_21 - .L_20)
.L_20:
        /*0078*/ 	.word	0x00000008
.L_21:


//--------------------- .nv.callgraph             --------------------------
	.section	.nv.callgraph,"",@"SHT_CUDA_CALLGRAPH"
	.align	4
	.sectionentsize	8
	.align		4
        /*0000*/ 	.word	0x00000000
	.align		4
        /*0004*/ 	.word	0xffffffff
	.align		4
        /*0008*/ 	.word	0x00000000
	.align		4
        /*000c*/ 	.word	0xfffffffe
	.align		4
        /*0010*/ 	.word	0x00000000
	.align		4
        /*0014*/ 	.word	0xfffffffd
	.align		4
        /*0018*/ 	.word	0x00000000
	.align		4
        /*001c*/ 	.word	0xfffffffc


//--------------------- .text._Z12vectorAddGPUPKfS0_Pfi --------------------------
	.section	.text._Z12vectorAddGPUPKfS0_Pfi,"ax",@progbits
	.align	128
        .global         _Z12vectorAddGPUPKfS0_Pfi
        .type           _Z12vectorAddGPUPKfS0_Pfi,@function
        .size           _Z12vectorAddGPUPKfS0_Pfi,(.L_x_1 - _Z12vectorAddGPUPKfS0_Pfi)
        .other          _Z12vectorAddGPUPKfS0_Pfi,@"STO_CUDA_ENTRY STV_DEFAULT"
_Z12vectorAddGPUPKfS0_Pfi:
.text._Z12vectorAddGPUPKfS0_Pfi:
[----:B------:R-:W-:Y:S01]  /*0000*/  LDC R1, c[0x0][0x37c] ;  /* 0x0000df00ff017b82 */ /* 0x000fe20000000800 */
[----:B------:R-:W0:Y:S07]  /*0010*/  S2R R0, SR_TID.X ;  /* 0x0000000000007919 */ /* 0x000e2e0000002100 */
[----:B------:R-:W0:Y:S01]  /*0020*/  S2UR UR4, SR_CTAID.X ;  /* 0x00000000000479c3 */ /* 0x000e220000002500 */
[----:B------:R-:W1:Y:S07]  /*0030*/  LDCU UR5, c[0x0][0x398] ;  /* 0x00007300ff0577ac */ /* 0x000e6e0008000800 */
[----:B------:R-:W0:Y:S02]  /*0040*/  LDC R9, c[0x0][0x360] ;  /* 0x0000d800ff097b82 */ /* 0x000e240000000800 */
[----:B0-----:R-:W-:-:S05]  /*0050*/  IMAD R9, R9, UR4, R0 ;  /* 0x0000000409097c24 */ /* 0x001fca000f8e0200 */
[----:B-1----:R-:W-:-:S13]  /*0060*/  ISETP.GE.AND P0, PT, R9, UR5, PT ;  /* 0x0000000509007c0c */ /* 0x002fda000bf06270 */
[----:B------:R-:W-:Y:S05]  /*0070*/  @P0 EXIT ;  /* 0x000000000000094d */ /* 0x000fea0003800000 */
[----:B------:R-:W0:Y:S01]  /*0080*/  LDC.64 R2, c[0x0][0x380] ;  /* 0x0000e000ff027b82 */ /* 0x000e220000000a00 */
[----:B------:R-:W1:Y:S07]  /*0090*/  LDCU.64 UR4, c[0x0][0x358] ;  /* 0x00006b00ff0477ac */ /* 0x000e6e0008000a00 */
[----:B------:R-:W2:Y:S08]  /*00a0*/  LDC.64 R4, c[0x0][0x388] ;  /* 0x0000e200ff047b82 */ /* 0x000eb00000000a00 */
[----:B------:R-:W3:Y:S01]  /*00b0*/  LDC.64 R6, c[0x0][0x390] ;  /* 0x0000e400ff067b82 */ /* 0x000ee20000000a00 */
[----:B0-----:R-:W-:-:S06]  /*00c0*/  IMAD.WIDE R2, R9, 0x4, R2 ;  /* 0x0000000409027825 */ /* 0x001fcc00078e0202 */
[----:B-1----:R-:W4:Y:S01]  /*00d0*/  LDG.E.CONSTANT R2, desc[UR4][R2.64] ;  /* 0x0000000402027981 */ /* 0x002f22000c1e9900 */
[----:B--2---:R-:W-:-:S06]  /*00e0*/  IMAD.WIDE R4, R9, 0x4, R4 ;  /* 0x0000000409047825 */ /* 0x004fcc00078e0204 */
[----:B------:R-:W4:Y:S01]  /*00f0*/  LDG.E.CONSTANT R5, desc[UR4][R4.64] ;  /* 0x0000000404057981 */ /* 0x000f22000c1e9900 */
[----:B---3--:R-:W-:-:S04]  /*0100*/  IMAD.WIDE R6, R9, 0x4, R6 ;  /* 0x0000000409067825 */ /* 0x008fc800078e0206 */
[----:B----4-:R-:W-:-:S05]  /*0110*/  FADD R9, R2, R5 ;  /* 0x0000000502097221 */ /* 0x010fca0000000000 */
[----:B------:R-:W-:Y:S01]  /*0120*/  STG.E desc[UR4][R6.64], R9 ;  /* 0x0000000906007986 */ /* 0x000fe2000c101904 */
[----:B------:R-:W-:Y:S05]  /*0130*/  EXIT ;  /* 0x000000000000794d */ /* 0x000fea0003800000 */
.L_x_0:
[----:B------:R-:W-:-:S00]  /*0140*/  BRA `(.L_x_0) ;  /* 0xfffffffc00fc7947 */ /* 0x000fc0000383ffff */
[----:B------:R-:W-:-:S00]  /*0150*/  NOP ;  /* 0x0000000000007918 */ /* 0x000fc00000000000 */
        /* <DEDUP_REMOVED lines=10> */
.L_x_1:


//--------------------- .nv.shared.reserved.0     --------------------------
	.section	.nv.shared.reserved.0,"aw",@nobits
	.weak		__nv_reservedSMEM_offset_0_alias
	.size		__nv_reservedSMEM_offset_0_alias, 0, 64
	.other		__nv_reservedSMEM_offset_0_alias,@"STO_CUDA_RESERVED_SHARED STV_DEFAULT"
__nv_reservedSMEM_offset_0_alias:
	.zero		0
	.zero		64


//--------------------- .nv.constant0._Z12vectorAddGPUPKfS0_Pfi --------------------------
	.section	.nv.constant0._Z12vectorAddGPUPKfS0_Pfi,"a",@progbits
	.sectionflags	@""
	.align	4
.nv.constant0._Z12vectorAddGPUPKfS0_Pfi:
	.zero		924


//--------------------- SYMBOLS --------------------------

	.type		.nv.reservedSmem.offset0,@object
	.size		.nv.reservedSmem.offset0,0x4
